//
// Generated by NVIDIA NVVM Compiler
//
// Compiler Build ID: CL-36424714
// Cuda compilation tools, release 13.0, V13.0.88
// Based on NVVM 20.0.0
//

.version 9.0
.target sm_100
.address_size 64

	// .globl	_Z11calc_PI_gpuPfS_Pi
.global .align 4 .b8 precalc_xorwow_matrix[102400];
.global .align 4 .b8 precalc_xorwow_offset_matrix[102400];
.global .align 4 .b8 mrg32k3aM1[2304];
.global .align 4 .b8 mrg32k3aM2[2304];
.global .align 4 .b8 mrg32k3aM1SubSeq[2016];
.global .align 4 .b8 mrg32k3aM2SubSeq[2016];
.global .align 4 .b8 mrg32k3aM1Seq[2304];
.global .align 4 .b8 mrg32k3aM2Seq[2304];
.const .align 8 .b8 __cr_lgamma_table[72];

.visible .entry _Z11calc_PI_gpuPfS_Pi(
	.param .u64 .ptr .align 1 _Z11calc_PI_gpuPfS_Pi_param_0,
	.param .u64 .ptr .align 1 _Z11calc_PI_gpuPfS_Pi_param_1,
	.param .u64 .ptr .align 1 _Z11calc_PI_gpuPfS_Pi_param_2
)
{
	.reg .pred 	%p<12>;
	.reg .b32 	%r<59>;
	.reg .b32 	%f<21>;
	.reg .b64 	%rd<20>;

	ld.param.u64 	%rd4, [_Z11calc_PI_gpuPfS_Pi_param_0];
	ld.param.u64 	%rd5, [_Z11calc_PI_gpuPfS_Pi_param_1];
	ld.param.u64 	%rd3, [_Z11calc_PI_gpuPfS_Pi_param_2];
	cvta.to.global.u64 	%rd1, %rd5;
	cvta.to.global.u64 	%rd2, %rd4;
	mov.u32 	%r25, %ctaid.x;
	mov.u32 	%r26, %ntid.x;
	mov.u32 	%r27, %tid.x;
	mad.lo.s32 	%r53, %r25, %r26, %r27;
	mov.u32 	%r28, %nctaid.x;
	mul.lo.s32 	%r2, %r28, %r26;
	setp.gt.s32 	%p1, %r53, 33554431;
	mov.b32 	%r58, 0;
	@%p1 bra 	$L__BB0_7;
	add.s32 	%r31, %r53, %r2;
	max.s32 	%r32, %r31, 33554432;
	setp.lt.s32 	%p2, %r31, 33554432;
	selp.u32 	%r33, 1, 0, %p2;
	add.s32 	%r34, %r31, %r33;
	sub.s32 	%r35, %r32, %r34;
	div.u32 	%r36, %r35, %r2;
	add.s32 	%r37, %r36, %r33;
	add.s32 	%r3, %r37, 1;
	and.b32  	%r4, %r3, 3;
	setp.lt.u32 	%p3, %r37, 3;
	mov.b32 	%r58, 0;
	@%p3 bra 	$L__BB0_4;
	and.b32  	%r39, %r3, -4;
	shl.b32 	%r5, %r2, 2;
	neg.s32 	%r49, %r39;
	mov.b32 	%r58, 0;
	mul.wide.s32 	%rd9, %r2, 4;
$L__BB0_3:
	mul.wide.s32 	%rd6, %r53, 4;
	add.s64 	%rd7, %rd2, %rd6;
	ld.global.f32 	%f1, [%rd7];
	add.s64 	%rd8, %rd1, %rd6;
	ld.global.f32 	%f2, [%rd8];
	mul.f32 	%f3, %f2, %f2;
	fma.rn.f32 	%f4, %f1, %f1, %f3;
	setp.lt.f32 	%p4, %f4, 0f3F800000;
	selp.u32 	%r40, 1, 0, %p4;
	add.s32 	%r41, %r58, %r40;
	add.s64 	%rd10, %rd7, %rd9;
	ld.global.f32 	%f5, [%rd10];
	add.s64 	%rd11, %rd8, %rd9;
	ld.global.f32 	%f6, [%rd11];
	mul.f32 	%f7, %f6, %f6;
	fma.rn.f32 	%f8, %f5, %f5, %f7;
	setp.lt.f32 	%p5, %f8, 0f3F800000;
	selp.u32 	%r42, 1, 0, %p5;
	add.s32 	%r43, %r41, %r42;
	add.s64 	%rd12, %rd10, %rd9;
	ld.global.f32 	%f9, [%rd12];
	add.s64 	%rd13, %rd11, %rd9;
	ld.global.f32 	%f10, [%rd13];
	mul.f32 	%f11, %f10, %f10;
	fma.rn.f32 	%f12, %f9, %f9, %f11;
	setp.lt.f32 	%p6, %f12, 0f3F800000;
	selp.u32 	%r44, 1, 0, %p6;
	add.s32 	%r45, %r43, %r44;
	add.s64 	%rd14, %rd12, %rd9;
	ld.global.f32 	%f13, [%rd14];
	add.s64 	%rd15, %rd13, %rd9;
	ld.global.f32 	%f14, [%rd15];
	mul.f32 	%f15, %f14, %f14;
	fma.rn.f32 	%f16, %f13, %f13, %f15;
	setp.lt.f32 	%p7, %f16, 0f3F800000;
	selp.u32 	%r46, 1, 0, %p7;
	add.s32 	%r58, %r45, %r46;
	add.s32 	%r53, %r53, %r5;
	add.s32 	%r49, %r49, 4;
	setp.ne.s32 	%p8, %r49, 0;
	@%p8 bra 	$L__BB0_3;
$L__BB0_4:
	setp.eq.s32 	%p9, %r4, 0;
	@%p9 bra 	$L__BB0_7;
	neg.s32 	%r55, %r4;
$L__BB0_6:
	.pragma "nounroll";
	mul.wide.s32 	%rd16, %r53, 4;
	add.s64 	%rd17, %rd1, %rd16;
	add.s64 	%rd18, %rd2, %rd16;
	ld.global.f32 	%f17, [%rd18];
	ld.global.f32 	%f18, [%rd17];
	mul.f32 	%f19, %f18, %f18;
	fma.rn.f32 	%f20, %f17, %f17, %f19;
	setp.lt.f32 	%p10, %f20, 0f3F800000;
	selp.u32 	%r47, 1, 0, %p10;
	add.s32 	%r58, %r58, %r47;
	add.s32 	%r53, %r53, %r2;
	add.s32 	%r55, %r55, 1;
	setp.ne.s32 	%p11, %r55, 0;
	@%p11 bra 	$L__BB0_6;
$L__BB0_7:
	cvta.to.global.u64 	%rd19, %rd3;
	atom.global.add.u32 	%r48, [%rd19], %r58;
	ret;

}


// ===== COMPILED SASS (sm_100) =====

	.target	sm_100

	.elftype	@"ET_EXEC"


//--------------------- .note.nv.tkinfo           --------------------------
	.section	.note.nv.tkinfo,"",@"SHT_NOTE"
	.sectionflags	@"SHF_NOTE_NV_TKINFO"
	.tkinfo
        /*0018*/ 	.word	0x00000002
        /*0030*/ 	.string	""
        /*0030*/ 	.string	"ptxas"
        /*0030*/ 	.string	"Cuda compilation tools, release 13.0, V13.0.88"
        /*0030*/ 	.string	"Build cuda_13.0.r13.0/compiler.36424714_0"
        /*0030*/ 	.string	"-arch sm_100 -m 64 "



//--------------------- .note.nv.cuinfo           --------------------------
	.section	.note.nv.cuinfo,"",@"SHT_NOTE"
	.sectionflags	@"SHF_NOTE_NV_CUINFO"
        /*0018*/ 	.short	0x0002
        /*001a*/ 	.short	0x0064
        /*001c*/ 	.short	0x0082
	.zero		2


//--------------------- .nv.info                  --------------------------
	.section	.nv.info,"",@"SHT_CUDA_INFO"
	.align	4


	//----- nvinfo : EIATTR_REGCOUNT
	.align		4
        /*0000*/ 	.byte	0x04, 0x2f
        /*0002*/ 	.short	(.L_10 - .L_9)
	.align		4
.L_9:
        /*0004*/ 	.word	index@(_Z11calc_PI_gpuPfS_Pi)
        /*0008*/ 	.word	0x00000020


	//----- nvinfo : EIATTR_FRAME_SIZE
	.align		4
.L_10:
        /*000c*/ 	.byte	0x04, 0x11
        /*000e*/ 	.short	(.L_12 - .L_11)
	.align		4
.L_11:
        /*0010*/ 	.word	index@(_Z11calc_PI_gpuPfS_Pi)
        /*0014*/ 	.word	0x00000000


	//----- nvinfo : EIATTR_MIN_STACK_SIZE
	.align		4
.L_12:
        /*0018*/ 	.byte	0x04, 0x12
        /*001a*/ 	.short	(.L_14 - .L_13)
	.align		4
.L_13:
        /*001c*/ 	.word	index@(_Z11calc_PI_gpuPfS_Pi)
        /*0020*/ 	.word	0x00000000
.L_14:


//--------------------- .nv.compat                --------------------------
	.section	.nv.compat,"",@"SHT_CUDA_COMPAT_INFO"
	.align	4
        /*0000*/ 	.byte	0x02, 0x09, 0x00, 0x00, 0x02, 0x02, 0x01, 0x00, 0x02, 0x05, 0x05, 0x00, 0x03, 0x07, 0x01, 0x01
        /*0010*/ 	.byte	0x02, 0x03, 0x00, 0x00, 0x02, 0x06, 0x01, 0x00, 0x04, 0x0b, 0x08, 0x00, 0x01, 0x00, 0x00, 0x00
        /*0020*/ 	.byte	0x00, 0x00, 0x00, 0x00


//--------------------- .nv.info._Z11calc_PI_gpuPfS_Pi --------------------------
	.section	.nv.info._Z11calc_PI_gpuPfS_Pi,"",@"SHT_CUDA_INFO"
	.sectionflags	@""
	.align	4


	//----- nvinfo : EIATTR_CUDA_API_VERSION
	.align		4
        /*0000*/ 	.byte	0x04, 0x37
        /*0002*/ 	.short	(.L_16 - .L_15)
.L_15:
        /*0004*/ 	.word	0x00000082


	//----- nvinfo : EIATTR_KPARAM_INFO
	.align		4
.L_16:
        /*0008*/ 	.byte	0x04, 0x17
        /*000a*/ 	.short	(.L_18 - .L_17)
.L_17:
        /*000c*/ 	.word	0x00000000
        /*0010*/ 	.short	0x0002
        /*0012*/ 	.short	0x0010
        /*0014*/ 	.byte	0x00, 0xf5, 0x21, 0x00


	//----- nvinfo : EIATTR_KPARAM_INFO
	.align		4
.L_18:
        /*0018*/ 	.byte	0x04, 0x17
        /*001a*/ 	.short	(.L_20 - .L_19)
.L_19:
        /*001c*/ 	.word	0x00000000
        /*0020*/ 	.short	0x0001
        /*0022*/ 	.short	0x0008
        /*0024*/ 	.byte	0x00, 0xf5, 0x21, 0x00


	//----- nvinfo : EIATTR_KPARAM_INFO
	.align		4
.L_20:
        /*0028*/ 	.byte	0x04, 0x17
        /*002a*/ 	.short	(.L_22 - .L_21)
.L_21:
        /*002c*/ 	.word	0x00000000
        /*0030*/ 	.short	0x0000
        /*0032*/ 	.short	0x0000
        /*0034*/ 	.byte	0x00, 0xf5, 0x21, 0x00


	//----- nvinfo : EIATTR_SPARSE_MMA_MASK
	.align		4
.L_22:
        /*0038*/ 	.byte	0x03, 0x50
        /*003a*/ 	.short	0x0000


	//----- nvinfo : EIATTR_MAXREG_COUNT
	.align		4
        /*003c*/ 	.byte	0x03, 0x1b
        /*003e*/ 	.short	0x00ff


	//----- nvinfo : EIATTR_MERCURY_ISA_VERSION
	.align		4
        /*0040*/ 	.byte	0x03, 0x5f
        /*0042*/ 	.short	0x0101


	//----- nvinfo : EIATTR_INT_WARP_WIDE_INSTR_OFFSETS
	.align		4
        /*0044*/ 	.byte	0x04, 0x31
        /*0046*/ 	.short	(.L_24 - .L_23)


	//   ....[0]....
.L_23:
        /*0048*/ 	.word	0x00001680


	//   ....[1]....
        /*004c*/ 	.word	0x000016a0


	//----- nvinfo : EIATTR_VRC_CTA_INIT_COUNT
	.align		4
.L_24:
        /*0050*/ 	.byte	0x02, 0x4a
	.zero		1
	.zero		1


	//----- nvinfo : EIATTR_EXIT_INSTR_OFFSETS
	.align		4
        /*0054*/ 	.byte	0x04, 0x1c
        /*0056*/ 	.short	(.L_26 - .L_25)


	//   ....[0]....
.L_25:
        /*0058*/ 	.word	0x000016f0


	//----- nvinfo : EIATTR_CRS_STACK_SIZE
	.align		4
.L_26:
        /*005c*/ 	.byte	0x04, 0x1e
        /*005e*/ 	.short	(.L_28 - .L_27)
.L_27:
        /*0060*/ 	.word	0x00000000


	//----- nvinfo : EIATTR_CBANK_PARAM_SIZE
	.align		4
.L_28:
        /*0064*/ 	.byte	0x03, 0x19
        /*0066*/ 	.short	0x0018


	//----- nvinfo : EIATTR_PARAM_CBANK
	.align		4
        /*0068*/ 	.byte	0x04, 0x0a
        /*006a*/ 	.short	(.L_30 - .L_29)
	.align		4
.L_29:
        /*006c*/ 	.word	index@(.nv.constant0._Z11calc_PI_gpuPfS_Pi)
        /*0070*/ 	.short	0x0380
        /*0072*/ 	.short	0x0018


	//----- nvinfo : EIATTR_SW_WAR
	.align		4
.L_30:
        /*0074*/ 	.byte	0x04, 0x36
        /*0076*/ 	.short	(.L_32 - .L_31)
.L_31:
        /*0078*/ 	.word	0x00000008
.L_32:


//--------------------- .nv.callgraph             --------------------------
	.section	.nv.callgraph,"",@"SHT_CUDA_CALLGRAPH"
	.align	4
	.sectionentsize	8
	.align		4
        /*0000*/ 	.word	0x00000000
	.align		4
        /*0004*/ 	.word	0xffffffff
	.align		4
        /*0008*/ 	.word	0x00000000
	.align		4
        /*000c*/ 	.word	0xfffffffe
	.align		4
        /*0010*/ 	.word	0x00000000
	.align		4
        /*0014*/ 	.word	0xfffffffd
	.align		4
        /*0018*/ 	.word	0x00000000
	.align		4
        /*001c*/ 	.word	0xfffffffc


//--------------------- .nv.constant4             --------------------------
	.section	.nv.constant4,"a",@progbits
	.align	8
	.align		8
.nv.constant4:
        /*0000*/ 	.dword	precalc_xorwow_matrix
	.align		8
        /*0008*/ 	.dword	precalc_xorwow_offset_matrix
	.align		8
        /*0010*/ 	.dword	mrg32k3aM1
	.align		8
        /*0018*/ 	.dword	mrg32k3aM2
	.align		8
        /*0020*/ 	.dword	mrg32k3aM1SubSeq
	.align		8
        /*0028*/ 	.dword	mrg32k3aM2SubSeq
	.align		8
        /*0030*/ 	.dword	mrg32k3aM1Seq
	.align		8
        /*0038*/ 	.dword	mrg32k3aM2Seq


//--------------------- .nv.constant3             --------------------------
	.section	.nv.constant3,"a",@progbits
	.align	8
.nv.constant3:
	.type		__cr_lgamma_table,@object
	.size		__cr_lgamma_table,(.L_8 - __cr_lgamma_table)
__cr_lgamma_table:
        /*0000*/ 	.byte	0x00, 0x00, 0x00, 0x00, 0x00, 0x00, 0x00, 0x00, 0x00, 0x00, 0x00, 0x00, 0x00, 0x00, 0x00, 0x00
        /*0010*/ 	.byte	0xef, 0x39, 0xfa, 0xfe, 0x42, 0x2e, 0xe6, 0x3f, 0x02, 0x20, 0x2a, 0xfa, 0x0b, 0xab, 0xfc, 0x3f
        /*0020*/ 	.byte	0xf9, 0x2c, 0x92, 0x7c, 0xa7, 0x6c, 0x09, 0x40, 0xc9, 0x79, 0x44, 0x3c, 0x64, 0x26, 0x13, 0x40
        /*0030*/ 	.byte	0xca, 0x01, 0xcf, 0x3a, 0x27, 0x51, 0x1a, 0x40, 0x30, 0xcc, 0x2d, 0xf3, 0xe1, 0x0c, 0x21, 0x40
        /*0040*/ 	.byte	0x0d, 0xb7, 0xfc, 0x82, 0x8e, 0x35, 0x25, 0x40
.L_8:


//--------------------- .text._Z11calc_PI_gpuPfS_Pi --------------------------
	.section	.text._Z11calc_PI_gpuPfS_Pi,"ax",@progbits
	.align	128
        .global         _Z11calc_PI_gpuPfS_Pi
        .type           _Z11calc_PI_gpuPfS_Pi,@function
        .size           _Z11calc_PI_gpuPfS_Pi,(.L_x_13 - _Z11calc_PI_gpuPfS_Pi)
        .other          _Z11calc_PI_gpuPfS_Pi,@"STO_CUDA_ENTRY STV_DEFAULT"
_Z11calc_PI_gpuPfS_Pi:
.text._Z11calc_PI_gpuPfS_Pi:
[----:B------:R-:W-:Y:S01]  /*0000*/  LDC R1, c[0x0][0x37c] ;  /* 0x0000df00ff017b82 */ /* 0x000fe20000000800 */
[----:B------:R-:W0:Y:S07]  /*0010*/  S2R R5, SR_TID.X ;  /* 0x0000000000057919 */ /* 0x000e2e0000002100 */
[----:B------:R-:W0:Y:S01]  /*0020*/  S2UR UR4, SR_CTAID.X ;  /* 0x00000000000479c3 */ /* 0x000e220000002500 */
[----:B------:R-:W1:Y:S01]  /*0030*/  LDCU.64 UR6, c[0x0][0x358] ;  /* 0x00006b00ff0677ac */ /* 0x000e620008000a00 */
[----:B------:R-:W-:Y:S01]  /*0040*/  BSSY.RECONVERGENT B2, `(.L_x_0) ;  /* 0x0000161000027945 */ /* 0x000fe20003800200 */
[----:B------:R-:W-:-:S05]  /*0050*/  HFMA2 R3, -RZ, RZ, 0, 0 ;  /* 0x00000000ff037431 */ /* 0x000fca00000001ff */
[----:B------:R-:W0:Y:S01]  /*0060*/  LDC R2, c[0x0][0x360] ;  /* 0x0000d800ff027b82 */ /* 0x000e220000000800 */
[----:B------:R-:W2:Y:S01]  /*0070*/  LDCU UR5, c[0x0][0x370] ;  /* 0x00006e00ff0577ac */ /* 0x000ea20008000800 */
[C---:B0-----:R-:W-:Y:S02]  /*0080*/  IMAD R5, R2.reuse, UR4, R5 ;  /* 0x0000000402057c24 */ /* 0x041fe4000f8e0205 */
[----:B--2---:R-:W-:-:S03]  /*0090*/  IMAD R2, R2, UR5, RZ ;  /* 0x0000000502027c24 */ /* 0x004fc6000f8e02ff */
[----:B------:R-:W-:-:S13]  /*00a0*/  ISETP.GT.AND P0, PT, R5, 0x1ffffff, PT ;  /* 0x01ffffff0500780c */ /* 0x000fda0003f04270 */
[----:B-1----:R-:W-:Y:S05]  /*00b0*/  @P0 BRA `(.L_x_1) ;  /* 0x0000001400640947 */ /* 0x002fea0003800000 */
[----:B------:R-:W0:Y:S01]  /*00c0*/  I2F.U32.RP R8, R2 ;  /* 0x0000000200087306 */ /* 0x000e220000209000 */
[----:B------:R-:W-:Y:S01]  /*00d0*/  IADD3 R0, PT, PT, R2, R5, RZ ;  /* 0x0000000502007210 */ /* 0x000fe20007ffe0ff */
[----:B------:R-:W-:Y:S01]  /*00e0*/  BSSY.RECONVERGENT B1, `(.L_x_2) ;  /* 0x0000143000017945 */ /* 0x000fe20003800200 */
[----:B------:R-:W-:Y:S02]  /*00f0*/  IADD3 R9, PT, PT, RZ, -R2, RZ ;  /* 0x80000002ff097210 */ /* 0x000fe40007ffe0ff */
[C---:B------:R-:W-:Y:S02]  /*0100*/  ISETP.GE.AND P0, PT, R0.reuse, 0x2000000, PT ;  /* 0x020000000000780c */ /* 0x040fe40003f06270 */
[----:B------:R-:W-:Y:S02]  /*0110*/  VIMNMX R3, PT, PT, R0, 0x2000000, !PT ;  /* 0x0200000000037848 */ /* 0x000fe40007fe0100 */
[----:B------:R-:W-:Y:S02]  /*0120*/  SEL R4, RZ, 0x1, P0 ;  /* 0x00000001ff047807 */ /* 0x000fe40000000000 */
[----:B------:R-:W-:-:S02]  /*0130*/  ISETP.NE.U32.AND P2, PT, R2, RZ, PT ;  /* 0x000000ff0200720c */ /* 0x000fc40003f45070 */
[----:B------:R-:W-:Y:S01]  /*0140*/  IADD3 R3, PT, PT, R3, -R0, -R4 ;  /* 0x8000000003037210 */ /* 0x000fe20007ffe804 */
[----:B0-----:R-:W0:Y:S02]  /*0150*/  MUFU.RCP R8, R8 ;  /* 0x0000000800087308 */ /* 0x001e240000001000 */
[----:B0-----:R-:W-:-:S06]  /*0160*/  IADD3 R6, PT, PT, R8, 0xffffffe, RZ ;  /* 0x0ffffffe08067810 */ /* 0x001fcc0007ffe0ff */
[----:B------:R0:W1:Y:S02]  /*0170*/  F2I.FTZ.U32.TRUNC.NTZ R7, R6 ;  /* 0x0000000600077305 */ /* 0x000064000021f000 */
[----:B0-----:R-:W-:Y:S01]  /*0180*/  MOV R6, RZ ;  /* 0x000000ff00067202 */ /* 0x001fe20000000f00 */
[----:B-1----:R-:W-:-:S04]  /*0190*/  IMAD R9, R9, R7, RZ ;  /* 0x0000000709097224 */ /* 0x002fc800078e02ff */
[----:B------:R-:W-:-:S06]  /*01a0*/  IMAD.HI.U32 R8, R7, R9, R6 ;  /* 0x0000000907087227 */ /* 0x000fcc00078e0006 */
[----:B------:R-:W-:-:S05]  /*01b0*/  IMAD.HI.U32 R7, R8, R3, RZ ;  /* 0x0000000308077227 */ /* 0x000fca00078e00ff */
[----:B------:R-:W-:-:S05]  /*01c0*/  IADD3 R0, PT, PT, -R7, RZ, RZ ;  /* 0x000000ff07007210 */ /* 0x000fca0007ffe1ff */
[----:B------:R-:W-:-:S05]  /*01d0*/  IMAD R3, R2, R0, R3 ;  /* 0x0000000002037224 */ /* 0x000fca00078e0203 */
[----:B------:R-:W-:-:S13]  /*01e0*/  ISETP.GE.U32.AND P0, PT, R3, R2, PT ;  /* 0x000000020300720c */ /* 0x000fda0003f06070 */
[----:B------:R-:W-:Y:S01]  /*01f0*/  @P0 IADD3 R3, PT, PT, -R2, R3, RZ ;  /* 0x0000000302030210 */ /* 0x000fe20007ffe1ff */
[----:B------:R-:W-:-:S03]  /*0200*/  @P0 VIADD R7, R7, 0x1 ;  /* 0x0000000107070836 */ /* 0x000fc60000000000 */
[----:B------:R-:W-:Y:S02]  /*0210*/  ISETP.GE.U32.AND P1, PT, R3, R2, PT ;  /* 0x000000020300720c */ /* 0x000fe40003f26070 */
[----:B------:R-:W-:-:S11]  /*0220*/  MOV R3, RZ ;  /* 0x000000ff00037202 */ /* 0x000fd60000000f00 */
[----:B------:R-:W-:Y:S02]  /*0230*/  @P1 IADD3 R7, PT, PT, R7, 0x1, RZ ;  /* 0x0000000107071810 */ /* 0x000fe40007ffe0ff */
[----:B------:R-:W-:-:S04]  /*0240*/  @!P2 LOP3.LUT R7, RZ, R2, RZ, 0x33, !PT ;  /* 0x00000002ff07a212 */ /* 0x000fc800078e33ff */
[----:B------:R-:W-:-:S04]  /*0250*/  IADD3 R4, PT, PT, R4, R7, RZ ;  /* 0x0000000704047210 */ /* 0x000fc80007ffe0ff */
[C---:B------:R-:W-:Y:S02]  /*0260*/  ISETP.GE.U32.AND P0, PT, R4.reuse, 0x3, PT ;  /* 0x000000030400780c */ /* 0x040fe40003f06070 */
[----:B------:R-:W-:-:S04]  /*0270*/  IADD3 R0, PT, PT, R4, 0x1, RZ ;  /* 0x0000000104007810 */ /* 0x000fc80007ffe0ff */
[----:B------:R-:W-:-:S07]  /*0280*/  LOP3.LUT R4, R0, 0x3, RZ, 0xc0, !PT ;  /* 0x0000000300047812 */ /* 0x000fce00078ec0ff */
[----:B------:R-:W-:Y:S05]  /*0290*/  @!P0 BRA `(.L_x_3) ;  /* 0x00000010009c8947 */ /* 0x000fea0003800000 */
[----:B------:R-:W-:Y:S01]  /*02a0*/  LOP3.LUT R0, R0, 0xfffffffc, RZ, 0xc0, !PT ;  /* 0xfffffffc00007812 */ /* 0x000fe200078ec0ff */
[----:B------:R-:W0:Y:S01]  /*02b0*/  LDC.64 R12, c[0x0][0x380] ;  /* 0x0000e000ff0c7b82 */ /* 0x000e220000000a00 */
[----:B------:R-:W-:Y:S01]  /*02c0*/  BSSY.RELIABLE B0, `(.L_x_4) ;  /* 0x00000fc000007945 */ /* 0x000fe20003800100 */
[----:B------:R-:W-:Y:S02]  /*02d0*/  MOV R3, RZ ;  /* 0x000000ff00037202 */ /* 0x000fe40000000f00 */
[----:B------:R-:W-:-:S04]  /*02e0*/  IADD3 R0, PT, PT, -R0, RZ, RZ ;  /* 0x000000ff00007210 */ /* 0x000fc80007ffe1ff */
[----:B------:R-:W1:Y:S01]  /*02f0*/  LDC.64 R14, c[0x0][0x388] ;  /* 0x0000e200ff0e7b82 */ /* 0x000e620000000a00 */
[----:B------:R-:W-:-:S13]  /*0300*/  ISETP.GE.AND P0, PT, R0, RZ, PT ;  /* 0x000000ff0000720c */ /* 0x000fda0003f06270 */
[----:B------:R-:W-:Y:S05]  /*0310*/  @P0 BRA `(.L_x_5) ;  /* 0x0000000c00d80947 */ /* 0x000fea0003800000 */
[----:B------:R-:W-:Y:S01]  /*0320*/  IADD3 R6, PT, PT, -R0, RZ, RZ ;  /* 0x000000ff00067210 */ /* 0x000fe20007ffe1ff */
[----:B------:R-:W-:Y:S01]  /*0330*/  BSSY.RECONVERGENT B3, `(.L_x_6) ;  /* 0x000009e000037945 */ /* 0x000fe20003800200 */
[----:B------:R-:W-:Y:S02]  /*0340*/  PLOP3.LUT P0, PT, PT, PT, PT, 0x80, 0x8 ;  /* 0x000000000008781c */ /* 0x000fe40003f0f070 */
[----:B------:R-:W-:-:S13]  /*0350*/  ISETP.GT.AND P1, PT, R6, 0xc, PT ;  /* 0x0000000c0600780c */ /* 0x000fda0003f24270 */
[----:B------:R-:W-:Y:S05]  /*0360*/  @!P1 BRA `(.L_x_7) ;  /* 0x0000000800689947 */ /* 0x000fea0003800000 */
[----:B------:R-:W2:Y:S01]  /*0370*/  LDC.64 R10, c[0x0][0x380] ;  /* 0x0000e000ff0a7b82 */ /* 0x000ea20000000a00 */
[----:B------:R-:W-:-:S07]  /*0380*/  PLOP3.LUT P0, PT, PT, PT, PT, 0x8, 0x80 ;  /* 0x000000000080781c */ /* 0x000fce0003f0e170 */
[----:B------:R-:W3:Y:S06]  /*0390*/  LDC.64 R16, c[0x0][0x388] ;  /* 0x0000e200ff107b82 */ /* 0x000eec0000000a00 */
.L_x_8:
[----:B---3--:R-:W-:-:S04]  /*03a0*/  IMAD.WIDE R28, R5, 0x4, R16 ;  /* 0x00000004051c7825 */ /* 0x008fc800078e0210 */
[----:B--2---:R-:W-:Y:S01]  /*03b0*/  IMAD.WIDE R22, R5, 0x4, R10 ;  /* 0x0000000405167825 */ /* 0x004fe200078e020a */
[----:B------:R2:W3:Y:S04]  /*03c0*/  LDG.E R8, desc[UR6][R28.64] ;  /* 0x000000061c087981 */ /* 0x0004e8000c1e1900 */
[----:B------:R4:W5:Y:S01]  /*03d0*/  LDG.E R20, desc[UR6][R22.64] ;  /* 0x0000000616147981 */ /* 0x000962000c1e1900 */
[----:B--2---:R-:W-:-:S04]  /*03e0*/  IMAD.WIDE R28, R2, 0x4, R28 ;  /* 0x00000004021c7825 */ /* 0x004fc800078e021c */
[C---:B----4-:R-:W-:Y:S01]  /*03f0*/  IMAD.WIDE R22, R2.reuse, 0x4, R22 ;  /* 0x0000000402167825 */ /* 0x050fe200078e0216 */
[----:B------:R2:W4:Y:S04]  /*0400*/  LDG.E R21, desc[UR6][R28.64] ;  /* 0x000000061c157981 */ /* 0x000528000c1e1900 */
[----:B------:R0:W4:Y:S01]  /*0410*/  LDG.E R9, desc[UR6][R22.64] ;  /* 0x0000000616097981 */ /* 0x000122000c1e1900 */
[----:B------:R-:W-:-:S04]  /*0420*/  IMAD.WIDE R24, R2, 0x4, R28 ;  /* 0x0000000402187825 */ /* 0x000fc800078e021c */
[C---:B------:R-:W-:Y:S01]  /*0430*/  IMAD.WIDE R18, R2.reuse, 0x4, R22 ;  /* 0x0000000402127825 */ /* 0x040fe200078e0216 */
[----:B------:R1:W4:Y:S03]  /*0440*/  LDG.E R26, desc[UR6][R24.64] ;  /* 0x00000006181a7981 */ /* 0x000326000c1e1900 */
[----:B------:R-:W-:-:S06]  /*0450*/  IMAD.WIDE R6, R2, 0x4, R24 ;  /* 0x0000000402067825 */ /* 0x000fcc00078e0218 */
[----:B------:R-:W4:Y:S01]  /*0460*/  LDG.E R6, desc[UR6][R6.64] ;  /* 0x0000000606067981 */ /* 0x000f22000c1e1900 */
[----:B--2---:R-:W-:-:S04]  /*0470*/  IMAD R29, R2, 0x4, R5 ;  /* 0x00000004021d7824 */ /* 0x004fc800078e0205 */
[----:B0-----:R-:W-:-:S04]  /*0480*/  IMAD.WIDE R22, R29, 0x4, R16 ;  /* 0x000000041d167825 */ /* 0x001fc800078e0210 */
[----:B-1----:R-:W-:Y:S01]  /*0490*/  IMAD.WIDE R24, R29, 0x4, R10 ;  /* 0x000000041d187825 */ /* 0x002fe200078e020a */
[----:B------:R0:W2:Y:S03]  /*04a0*/  LDG.E R5, desc[UR6][R22.64] ;  /* 0x0000000616057981 */ /* 0x0000a6000c1e1900 */
[----:B0-----:R-:W-:-:S04]  /*04b0*/  IMAD.WIDE R22, R2, 0x4, R22 ;  /* 0x0000000402167825 */ /* 0x001fc800078e0216 */
[----:B---3--:R-:W-:Y:S02]  /*04c0*/  FMUL R27, R8, R8 ;  /* 0x00000008081b7220 */ /* 0x008fe40000400000 */
[----:B------:R0:W3:Y:S02]  /*04d0*/  LDG.E R8, desc[UR6][R18.64] ;  /* 0x0000000612087981 */ /* 0x0000e4000c1e1900 */
[----:B-----5:R-:W-:Y:S01]  /*04e0*/  FFMA R27, R20, R20, R27 ;  /* 0x00000014141b7223 */ /* 0x020fe2000000001b */
[----:B0-----:R-:W-:-:S04]  /*04f0*/  IMAD.WIDE R18, R2, 0x4, R18 ;  /* 0x0000000402127825 */ /* 0x001fc800078e0212 */
[----:B------:R-:W-:Y:S01]  /*0500*/  FSETP.GEU.AND P1, PT, R27, 1, PT ;  /* 0x3f8000001b00780b */ /* 0x000fe20003f2e000 */
[----:B------:R0:W5:Y:S01]  /*0510*/  LDG.E R7, desc[UR6][R18.64] ;  /* 0x0000000612077981 */ /* 0x000162000c1e1900 */
[----:B------:R-:W-:Y:S01]  /*0520*/  IADD3 R20, PT, PT, R3, 0x1, RZ ;  /* 0x0000000103147810 */ /* 0x000fe20007ffe0ff */
[----:B----4-:R-:W-:Y:S02]  /*0530*/  FMUL R28, R21, R21 ;  /* 0x00000015151c7220 */ /* 0x010fe40000400000 */
[----:B------:R-:W4:Y:S08]  /*0540*/  LDG.E R21, desc[UR6][R22.64] ;  /* 0x0000000616157981 */ /* 0x000f30000c1e1900 */
[----:B------:R-:W-:-:S02]  /*0550*/  @P1 IADD3 R20, PT, PT, R3, RZ, RZ ;  /* 0x000000ff03141210 */ /* 0x000fc40007ffe0ff */
[----:B------:R1:W4:Y:S01]  /*0560*/  LDG.E R3, desc[UR6][R24.64] ;  /* 0x0000000618037981 */ /* 0x000322000c1e1900 */
[----:B0-----:R-:W-:-:S04]  /*0570*/  IMAD.WIDE R18, R2, 0x4, R24 ;  /* 0x0000000402127825 */ /* 0x001fc800078e0218 */
[----:B------:R-:W-:Y:S02]  /*0580*/  FFMA R28, R9, R9, R28 ;  /* 0x00000009091c7223 */ /* 0x000fe4000000001c */
[----:B------:R0:W4:Y:S03]  /*0590*/  LDG.E R9, desc[UR6][R18.64] ;  /* 0x0000000612097981 */ /* 0x000126000c1e1900 */
[----:B------:R-:W-:Y:S01]  /*05a0*/  FSETP.GEU.AND P2, PT, R28, 1, PT ;  /* 0x3f8000001c00780b */ /* 0x000fe20003f4e000 */
[----:B------:R-:W-:Y:S01]  /*05b0*/  FMUL R28, R26, R26 ;  /* 0x0000001a1a1c7220 */ /* 0x000fe20000400000 */
[----:B------:R-:W-:-:S04]  /*05c0*/  IMAD.WIDE R26, R2, 0x4, R22 ;  /* 0x00000004021a7825 */ /* 0x000fc800078e0216 */
[----:B-1----:R-:W-:-:S04]  /*05d0*/  IMAD.WIDE R24, R2, 0x4, R18 ;  /* 0x0000000402187825 */ /* 0x002fc800078e0212 */
[----:B0-----:R-:W-:-:S04]  /*05e0*/  IMAD.WIDE R18, R2, 0x4, R26 ;  /* 0x0000000402127825 */ /* 0x001fc800078e021a */
[----:B------:R-:W-:-:S04]  /*05f0*/  IMAD.WIDE R22, R2, 0x4, R24 ;  /* 0x0000000402167825 */ /* 0x000fc800078e0218 */
[----:B---3--:R-:W-:Y:S01]  /*0600*/  FFMA R28, R8, R8, R28 ;  /* 0x00000008081c7223 */ /* 0x008fe2000000001c */
[----:B------:R-:W-:Y:S02]  /*0610*/  FMUL R8, R6, R6 ;  /* 0x0000000606087220 */ /* 0x000fe40000400000 */
[----:B------:R2:W3:Y:S02]  /*0620*/  LDG.E R6, desc[UR6][R26.64] ;  /* 0x000000061a067981 */ /* 0x0004e4000c1e1900 */
[----:B------:R-:W-:Y:S02]  /*0630*/  FSETP.GEU.AND P1, PT, R28, 1, PT ;  /* 0x3f8000001c00780b */ /* 0x000fe40003f2e000 */
[C---:B------:R-:W-:Y:S02]  /*0640*/  IADD3 R28, PT, PT, R20.reuse, 0x1, RZ ;  /* 0x00000001141c7810 */ /* 0x040fe40007ffe0ff */
[----:B------:R-:W-:Y:S02]  /*0650*/  @P2 IADD3 R28, PT, PT, R20, RZ, RZ ;  /* 0x000000ff141c2210 */ /* 0x000fe40007ffe0ff */
[----:B------:R0:W3:Y:S01]  /*0660*/  LDG.E R20, desc[UR6][R18.64] ;  /* 0x0000000612147981 */ /* 0x0000e2000c1e1900 */
[----:B-----5:R-:W-:-:S03]  /*0670*/  FFMA R7, R7, R7, R8 ;  /* 0x0000000707077223 */ /* 0x020fc60000000008 */
[----:B------:R1:W5:Y:S02]  /*0680*/  LDG.E R8, desc[UR6][R24.64] ;  /* 0x0000000618087981 */ /* 0x000364000c1e1900 */
[----:B------:R-:W-:Y:S01]  /*0690*/  FSETP.GEU.AND P2, PT, R7, 1, PT ;  /* 0x3f8000000700780b */ /* 0x000fe20003f4e000 */
[----:B--2---:R-:W-:Y:S01]  /*06a0*/  FMUL R26, R5, R5 ;  /* 0x00000005051a7220 */ /* 0x004fe20000400000 */
[----:B------:R2:W5:Y:S01]  /*06b0*/  LDG.E R7, desc[UR6][R22.64] ;  /* 0x0000000616077981 */ /* 0x000562000c1e1900 */
[----:B------:R-:W-:Y:S02]  /*06c0*/  LEA R5, R2, R29, 0x2 ;  /* 0x0000001d02057211 */ /* 0x000fe400078e10ff */
[C---:B0-----:R-:W-:Y:S01]  /*06d0*/  IADD3 R18, PT, PT, R28.reuse, 0x1, RZ ;  /* 0x000000011c127810 */ /* 0x041fe20007ffe0ff */
[----:B----4-:R-:W-:Y:S01]  /*06e0*/  FFMA R3, R3, R3, R26 ;  /* 0x0000000303037223 */ /* 0x010fe2000000001a */
[----:B------:R-:W-:Y:S01]  /*06f0*/  @P1 IADD3 R18, PT, PT, R28, RZ, RZ ;  /* 0x000000ff1c121210 */ /* 0x000fe20007ffe0ff */
[----:B------:R-:W-:-:S04]  /*0700*/  IMAD.WIDE R26, R5, 0x4, R16 ;  /* 0x00000004051a7825 */ /* 0x000fc800078e0210 */
[----:B------:R-:W-:Y:S01]  /*0710*/  FMUL R28, R21, R21 ;  /* 0x00000015151c7220 */ /* 0x000fe20000400000 */
[C---:B-1----:R-:W-:Y:S01]  /*0720*/  VIADD R24, R18.reuse, 0x1 ;  /* 0x0000000112187836 */ /* 0x042fe20000000000 */
[----:B------:R-:W-:Y:S01]  /*0730*/  @P2 IADD3 R24, PT, PT, R18, RZ, RZ ;  /* 0x000000ff12182210 */ /* 0x000fe20007ffe0ff */
[----:B------:R-:W-:Y:S01]  /*0740*/  IMAD.WIDE R18, R5, 0x4, R10 ;  /* 0x0000000405127825 */ /* 0x000fe200078e020a */
[----:B------:R-:W-:Y:S02]  /*0750*/  FSETP.GEU.AND P2, PT, R3, 1, PT ;  /* 0x3f8000000300780b */ /* 0x000fe40003f4e000 */
[----:B------:R0:W4:Y:S01]  /*0760*/  LDG.E R3, desc[UR6][R26.64] ;  /* 0x000000061a037981 */ /* 0x000122000c1e1900 */
[----:B--2---:R-:W-:-:S03]  /*0770*/  IMAD.WIDE R22, R2, 0x4, R26 ;  /* 0x0000000402167825 */ /* 0x004fc600078e021a */
[----:B------:R-:W2:Y:S04]  /*0780*/  LDG.E R21, desc[UR6][R18.64] ;  /* 0x0000000612157981 */ /* 0x000ea8000c1e1900 */
[----:B------:R1:W2:Y:S01]  /*0790*/  LDG.E R25, desc[UR6][R22.64] ;  /* 0x0000000616197981 */ /* 0x0002a2000c1e1900 */
[----:B0-----:R-:W-:Y:S01]  /*07a0*/  FFMA R26, R9, R9, R28 ;  /* 0x00000009091a7223 */ /* 0x001fe2000000001c */
[----:B------:R-:W-:-:S05]  /*07b0*/  IMAD.WIDE R28, R2, 0x4, R18 ;  /* 0x00000004021c7825 */ /* 0x000fca00078e0212 */
[----:B------:R0:W2:Y:S01]  /*07c0*/  LDG.E R9, desc[UR6][R28.64] ;  /* 0x000000061c097981 */ /* 0x0000a2000c1e1900 */
[----:B------:R-:W-:Y:S01]  /*07d0*/  FSETP.GEU.AND P1, PT, R26, 1, PT ;  /* 0x3f8000001a00780b */ /* 0x000fe20003f2e000 */
[----:B-1----:R-:W-:-:S04]  /*07e0*/  IMAD.WIDE R22, R2, 0x4, R22 ;  /* 0x0000000402167825 */ /* 0x002fc800078e0216 */
[----:B0-----:R-:W-:-:S04]  /*07f0*/  IMAD.WIDE R28, R2, 0x4, R28 ;  /* 0x00000004021c7825 */ /* 0x001fc800078e021c */
[----:B------:R-:W-:-:S04]  /*0800*/  IMAD.WIDE R18, R2, 0x4, R22 ;  /* 0x0000000402127825 */ /* 0x000fc800078e0216 */
[----:B------:R-:W-:-:S04]  /*0810*/  IMAD.WIDE R26, R2, 0x4, R28 ;  /* 0x00000004021a7825 */ /* 0x000fc800078e021c */
[----:B------:R-:W-:Y:S02]  /*0820*/  IMAD R5, R2, 0x4, R5 ;  /* 0x0000000402057824 */ /* 0x000fe400078e0205 */
[----:B---3--:R-:W-:Y:S01]  /*0830*/  FMUL R6, R6, R6 ;  /* 0x0000000606067220 */ /* 0x008fe20000400000 */
[----:B------:R-:W-:-:S03]  /*0840*/  FMUL R20, R20, R20 ;  /* 0x0000001414147220 */ /* 0x000fc60000400000 */
[----:B-----5:R-:W-:Y:S01]  /*0850*/  FFMA R6, R8, R8, R6 ;  /* 0x0000000808067223 */ /* 0x020fe20000000006 */
[C---:B------:R-:W-:Y:S02]  /*0860*/  IADD3 R8, PT, PT, R24.reuse, 0x1, RZ ;  /* 0x0000000118087810 */ /* 0x040fe40007ffe0ff */
[----:B------:R-:W-:Y:S02]  /*0870*/  @P2 IADD3 R8, PT, PT, R24, RZ, RZ ;  /* 0x000000ff18082210 */ /* 0x000fe40007ffe0ff */
[----:B------:R-:W-:Y:S01]  /*0880*/  FSETP.GEU.AND P2, PT, R6, 1, PT ;  /* 0x3f8000000600780b */ /* 0x000fe20003f4e000 */
[----:B------:R-:W-:Y:S01]  /*0890*/  FFMA R20, R7, R7, R20 ;  /* 0x0000000707147223 */ /* 0x000fe20000000014 */
[C---:B------:R-:W-:Y:S01]  /*08a0*/  IADD3 R6, PT, PT, R8.reuse, 0x1, RZ ;  /* 0x0000000108067810 */ /* 0x040fe20007ffe0ff */
[----:B------:R-:W3:Y:S01]  /*08b0*/  LDG.E R7, desc[UR6][R28.64] ;  /* 0x000000061c077981 */ /* 0x000ee2000c1e1900 */
[----:B------:R-:W-:Y:S02]  /*08c0*/  @P1 IADD3 R6, PT, PT, R8, RZ, RZ ;  /* 0x000000ff08061210 */ /* 0x000fe40007ffe0ff */
[----:B------:R-:W-:Y:S01]  /*08d0*/  FSETP.GEU.AND P1, PT, R20, 1, PT ;  /* 0x3f8000001400780b */ /* 0x000fe20003f2e000 */
[----:B------:R4:W5:Y:S01]  /*08e0*/  LDG.E R8, desc[UR6][R22.64] ;  /* 0x0000000616087981 */ /* 0x000962000c1e1900 */
[----:B------:R-:W-:-:S03]  /*08f0*/  IADD3 R20, PT, PT, R6, 0x1, RZ ;  /* 0x0000000106147810 */ /* 0x000fc60007ffe0ff */
[----:B------:R2:W3:Y:S02]  /*0900*/  LDG.E R24, desc[UR6][R26.64] ;  /* 0x000000061a187981 */ /* 0x0004e4000c1e1900 */
[----:B------:R-:W-:Y:S01]  /*0910*/  @P2 IADD3 R20, PT, PT, R6, RZ, RZ ;  /* 0x000000ff06142210 */ /* 0x000fe20007ffe0ff */
[----:B----4-:R-:W-:-:S03]  /*0920*/  FMUL R22, R3, R3 ;  /* 0x0000000303167220 */ /* 0x010fc60000400000 */
[C---:B------:R-:W-:Y:S01]  /*0930*/  IADD3 R6, PT, PT, R20.reuse, 0x1, RZ ;  /* 0x0000000114067810 */ /* 0x040fe20007ffe0ff */
[----:B------:R0:W4:Y:S01]  /*0940*/  LDG.E R3, desc[UR6][R18.64] ;  /* 0x0000000612037981 */ /* 0x000122000c1e1900 */
[----:B------:R-:W-:Y:S01]  /*0950*/  @P1 IADD3 R6, PT, PT, R20, RZ, RZ ;  /* 0x000000ff14061210 */ /* 0x000fe20007ffe0ff */
[----:B--2---:R-:W-:Y:S01]  /*0960*/  FMUL R26, R25, R25 ;  /* 0x00000019191a7220 */ /* 0x004fe20000400000 */
[----:B0-----:R-:W-:Y:S01]  /*0970*/  FFMA R18, R21, R21, R22 ;  /* 0x0000001515127223 */ /* 0x001fe20000000016 */
[----:B------:R-:W-:-:S04]  /*0980*/  IMAD.WIDE R20, R5, 0x4, R16 ;  /* 0x0000000405147825 */ /* 0x000fc800078e0210 */
[----:B------:R-:W-:Y:S01]  /*0990*/  FFMA R27, R9, R9, R26 ;  /* 0x00000009091b7223 */ /* 0x000fe2000000001a */
[----:B------:R-:W-:Y:S01]  /*09a0*/  IMAD.WIDE R22, R5, 0x4, R10 ;  /* 0x0000000405167825 */ /* 0x000fe200078e020a */
[----:B------:R0:W2:Y:S04]  /*09b0*/  LDG.E R26, desc[UR6][R20.64] ;  /* 0x00000006141a7981 */ /* 0x0000a8000c1e1900 */
[----:B------:R1:W2:Y:S01]  /*09c0*/  LDG.E R25, desc[UR6][R22.64] ;  /* 0x0000000616197981 */ /* 0x0002a2000c1e1900 */
[----:B------:R-:W-:-:S04]  /*09d0*/  IMAD.WIDE R28, R2, 0x4, R22 ;  /* 0x00000004021c7825 */ /* 0x000fc800078e0216 */
[----:B0-----:R-:W-:Y:S01]  /*09e0*/  IMAD.WIDE R20, R2, 0x4, R20 ;  /* 0x0000000402147825 */ /* 0x001fe200078e0214 */
[----:B------:R-:W-:Y:S01]  /*09f0*/  FSETP.GEU.AND P2, PT, R27, 1, PT ;  /* 0x3f8000001b00780b */ /* 0x000fe20003f4e000 */
[----:B------:R-:W2:Y:S01]  /*0a00*/  LDG.E R9, desc[UR6][R28.64] ;  /* 0x000000061c097981 */ /* 0x000ea2000c1e1900 */
[----:B------:R-:W-:-:S03]  /*0a10*/  FSETP.GEU.AND P1, PT, R18, 1, PT ;  /* 0x3f8000001200780b */ /* 0x000fc60003f2e000 */
[----:B------:R-:W2:Y:S01]  /*0a20*/  LDG.E R27, desc[UR6][R20.64] ;  /* 0x00000006141b7981 */ /* 0x000ea2000c1e1900 */
[----:B-1----:R-:W-:-:S04]  /*0a30*/  IMAD.WIDE R22, R2, 0x4, R20 ;  /* 0x0000000402167825 */ /* 0x002fc800078e0214 */
[C---:B------:R-:W-:Y:S02]  /*0a40*/  IMAD.WIDE R18, R2.reuse, 0x4, R28 ;  /* 0x0000000402127825 */ /* 0x040fe400078e021c */
[----:B------:R0:W2:Y:S04]  /*0a50*/  LDG.E R29, desc[UR6][R22.64] ;  /* 0x00000006161d7981 */ /* 0x0000a8000c1e1900 */
[----:B------:R1:W2:Y:S01]  /*0a60*/  LDG.E R28, desc[UR6][R18.64] ;  /* 0x00000006121c7981 */ /* 0x0002a2000c1e1900 */
[----:B0-----:R-:W-:-:S04]  /*0a70*/  IMAD.WIDE R22, R2, 0x4, R22 ;  /* 0x0000000402167825 */ /* 0x001fc800078e0216 */
[----:B-1----:R-:W-:Y:S02]  /*0a80*/  IMAD.WIDE R18, R2, 0x4, R18 ;  /* 0x0000000402127825 */ /* 0x002fe400078e0212 */
[----:B------:R-:W2:Y:S04]  /*0a90*/  LDG.E R22, desc[UR6][R22.64] ;  /* 0x0000000616167981 */ /* 0x000ea8000c1e1900 */
[----:B------:R-:W2:Y:S01]  /*0aa0*/  LDG.E R18, desc[UR6][R18.64] ;  /* 0x0000000612127981 */ /* 0x000ea2000c1e1900 */
[----:B------:R-:W-:Y:S01]  /*0ab0*/  VIADD R0, R0, 0x10 ;  /* 0x0000001000007836 */ /* 0x000fe20000000000 */
[----:B------:R-:W-:Y:S01]  /*0ac0*/  LEA R5, R2, R5, 0x2 ;  /* 0x0000000502057211 */ /* 0x000fe200078e10ff */
[----:B-----5:R-:W-:-:S04]  /*0ad0*/  FMUL R8, R8, R8 ;  /* 0x0000000808087220 */ /* 0x020fc80000400000 */
[----:B---3--:R-:W-:Y:S01]  /*0ae0*/  FFMA R8, R7, R7, R8 ;  /* 0x0000000707087223 */ /* 0x008fe20000000008 */
[C---:B------:R-:W-:Y:S02]  /*0af0*/  IADD3 R7, PT, PT, R6.reuse, 0x1, RZ ;  /* 0x0000000106077810 */ /* 0x040fe40007ffe0ff */
[----:B------:R-:W-:Y:S02]  /*0b00*/  @P1 IADD3 R7, PT, PT, R6, RZ, RZ ;  /* 0x000000ff06071210 */ /* 0x000fe40007ffe0ff */
[----:B------:R-:W-:Y:S01]  /*0b10*/  FSETP.GEU.AND P1, PT, R8, 1, PT ;  /* 0x3f8000000800780b */ /* 0x000fe20003f2e000 */
[----:B----4-:R-:W-:Y:S01]  /*0b20*/  FMUL R21, R3, R3 ;  /* 0x0000000303157220 */ /* 0x010fe20000400000 */
[----:B------:R-:W-:-:S03]  /*0b30*/  IADD3 R3, PT, PT, R7, 0x1, RZ ;  /* 0x0000000107037810 */ /* 0x000fc60007ffe0ff */
[----:B------:R-:W-:Y:S01]  /*0b40*/  FFMA R21, R24, R24, R21 ;  /* 0x0000001818157223 */ /* 0x000fe20000000015 */
[----:B------:R-:W-:-:S04]  /*0b50*/  @P2 IADD3 R3, PT, PT, R7, RZ, RZ ;  /* 0x000000ff07032210 */ /* 0x000fc80007ffe0ff */
[----:B------:R-:W-:Y:S01]  /*0b60*/  FSETP.GEU.AND P2, PT, R21, 1, PT ;  /* 0x3f8000001500780b */ /* 0x000fe20003f4e000 */
[----:B--2---:R-:W-:Y:S01]  /*0b70*/  FMUL R26, R26, R26 ;  /* 0x0000001a1a1a7220 */ /* 0x004fe20000400000 */
[----:B------:R-:W-:-:S03]  /*0b80*/  IADD3 R7, PT, PT, R3, 0x1, RZ ;  /* 0x0000000103077810 */ /* 0x000fc60007ffe0ff */
[----:B------:R-:W-:Y:S01]  /*0b90*/  FFMA R26, R25, R25, R26 ;  /* 0x00000019191a7223 */ /* 0x000fe2000000001a */
[----:B------:R-:W-:-:S04]  /*0ba0*/  @P1 IMAD.MOV R7, RZ, RZ, R3 ;  /* 0x000000ffff071224 */ /* 0x000fc800078e0203 */
[----:B------:R-:W-:Y:S01]  /*0bb0*/  FSETP.GEU.AND P1, PT, R26, 1, PT ;  /* 0x3f8000001a00780b */ /* 0x000fe20003f2e000 */
[----:B------:R-:W-:Y:S01]  /*0bc0*/  FMUL R6, R27, R27 ;  /* 0x0000001b1b067220 */ /* 0x000fe20000400000 */
[----:B------:R-:W-:-:S03]  /*0bd0*/  IADD3 R3, PT, PT, R7, 0x1, RZ ;  /* 0x0000000107037810 */ /* 0x000fc60007ffe0ff */
[----:B------:R-:W-:Y:S01]  /*0be0*/  FFMA R6, R9, R9, R6 ;  /* 0x0000000909067223 */ /* 0x000fe20000000006 */
[----:B------:R-:W-:Y:S01]  /*0bf0*/  FMUL R29, R29, R29 ;  /* 0x0000001d1d1d7220 */ /* 0x000fe20000400000 */
[----:B------:R-:W-:-:S03]  /*0c00*/  @P2 IADD3 R3, PT, PT, R7, RZ, RZ ;  /* 0x000000ff07032210 */ /* 0x000fc60007ffe0ff */
[----:B------:R-:W-:Y:S01]  /*0c10*/  FSETP.GEU.AND P2, PT, R6, 1, PT ;  /* 0x3f8000000600780b */ /* 0x000fe20003f4e000 */
[----:B------:R-:W-:Y:S01]  /*0c20*/  FFMA R29, R28, R28, R29 ;  /* 0x0000001c1c1d7223 */ /* 0x000fe2000000001d */
[C---:B------:R-:W-:Y:S02]  /*0c30*/  IADD3 R6, PT, PT, R3.reuse, 0x1, RZ ;  /* 0x0000000103067810 */ /* 0x040fe40007ffe0ff */
[----:B------:R-:W-:Y:S02]  /*0c40*/  @P1 IADD3 R6, PT, PT, R3, RZ, RZ ;  /* 0x000000ff03061210 */ /* 0x000fe40007ffe0ff */
[----:B------:R-:W-:Y:S02]  /*0c50*/  FSETP.GEU.AND P1, PT, R29, 1, PT ;  /* 0x3f8000001d00780b */ /* 0x000fe40003f2e000 */
[----:B------:R-:W-:Y:S01]  /*0c60*/  IADD3 R7, PT, PT, R6, 0x1, RZ ;  /* 0x0000000106077810 */ /* 0x000fe20007ffe0ff */
[----:B------:R-:W-:-:S04]  /*0c70*/  FMUL R3, R22, R22 ;  /* 0x0000001616037220 */ /* 0x000fc80000400000 */
[----:B------:R-:W-:Y:S01]  /*0c80*/  @P2 IADD3 R7, PT, PT, R6, RZ, RZ ;  /* 0x000000ff06072210 */ /* 0x000fe20007ffe0ff */
[----:B------:R-:W-:-:S03]  /*0c90*/  FFMA R3, R18, R18, R3 ;  /* 0x0000001212037223 */ /* 0x000fc60000000003 */
[C---:B------:R-:W-:Y:S02]  /*0ca0*/  IADD3 R6, PT, PT, R7.reuse, 0x1, RZ ;  /* 0x0000000107067810 */ /* 0x040fe40007ffe0ff */
[----:B------:R-:W-:Y:S02]  /*0cb0*/  @P1 IADD3 R6, PT, PT, R7, RZ, RZ ;  /* 0x000000ff07061210 */ /* 0x000fe40007ffe0ff */
[----:B------:R-:W-:Y:S02]  /*0cc0*/  ISETP.GE.AND P1, PT, R0, -0xc, PT ;  /* 0xfffffff40000780c */ /* 0x000fe40003f26270 */
[----:B------:R-:W-:Y:S02]  /*0cd0*/  FSETP.GEU.AND P2, PT, R3, 1, PT ;  /* 0x3f8000000300780b */ /* 0x000fe40003f4e000 */
[----:B------:R-:W-:-:S11]  /*0ce0*/  IADD3 R3, PT, PT, R6, 0x1, RZ ;  /* 0x0000000106037810 */ /* 0x000fd60007ffe0ff */
[----:B------:R-:W-:Y:S01]  /*0cf0*/  @P2 IADD3 R3, PT, PT, R6, RZ, RZ ;  /* 0x000000ff06032210 */ /* 0x000fe20007ffe0ff */
[----:B------:R-:W-:Y:S06]  /*0d00*/  @!P1 BRA `(.L_x_8) ;  /* 0xfffffff400a49947 */ /* 0x000fec000383ffff */
.L_x_7:
[----:B------:R-:W-:Y:S05]  /*0d10*/  BSYNC.RECONVERGENT B3 ;  /* 0x0000000000037941 */ /* 0x000fea0003800200 */
.L_x_6:
[----:B------:R-:W-:Y:S01]  /*0d20*/  IADD3 R6, PT, PT, -R0, RZ, RZ ;  /* 0x000000ff00067210 */ /* 0x000fe20007ffe1ff */
[----:B------:R-:W-:Y:S03]  /*0d30*/  BSSY.RECONVERGENT B3, `(.L_x_9) ;  /* 0x0000051000037945 */ /* 0x000fe60003800200 */
[----:B------:R-:W-:-:S13]  /*0d40*/  ISETP.GT.AND P1, PT, R6, 0x4, PT ;  /* 0x000000040600780c */ /* 0x000fda0003f24270 */
[----:B------:R-:W-:Y:S05]  /*0d50*/  @!P1 BRA `(.L_x_10) ;  /* 0x0000000400389947 */ /* 0x000fea0003800000 */
[----:B------:R-:W2:Y:S08]  /*0d60*/  LDC.64 R26, c[0x0][0x388] ;  /* 0x0000e200ff1a7b82 */ /* 0x000eb00000000a00 */
[----:B------:R-:W3:Y:S01]  /*0d70*/  LDC.64 R16, c[0x0][0x380] ;  /* 0x0000e000ff107b82 */ /* 0x000ee20000000a00 */
[----:B--2---:R-:W-:-:S05]  /*0d80*/  IMAD.WIDE R10, R5, 0x4, R26 ;  /* 0x00000004050a7825 */ /* 0x004fca00078e021a */
[----:B------:R-:W2:Y:S01]  /*0d90*/  LDG.E R9, desc[UR6][R10.64] ;  /* 0x000000060a097981 */ /* 0x000ea2000c1e1900 */
[----:B---3--:R-:W-:-:S05]  /*0da0*/  IMAD.WIDE R24, R5, 0x4, R16 ;  /* 0x0000000405187825 */ /* 0x008fca00078e0210 */
[----:B------:R-:W3:Y:S01]  /*0db0*/  LDG.E R8, desc[UR6][R24.64] ;  /* 0x0000000618087981 */ /* 0x000ee2000c1e1900 */
[----:B------:R-:W-:-:S04]  /*0dc0*/  IMAD.WIDE R28, R2, 0x4, R10 ;  /* 0x00000004021c7825 */ /* 0x000fc800078e020a */
[C---:B------:R-:W-:Y:S01]  /*0dd0*/  IMAD.WIDE R20, R2.reuse, 0x4, R24 ;  /* 0x0000000402147825 */ /* 0x040fe200078e0218 */
[----:B------:R4:W5:Y:S04]  /*0de0*/  LDG.E R7, desc[UR6][R28.64] ;  /* 0x000000061c077981 */ /* 0x000968000c1e1900 */
[----:B------:R-:W5:Y:S01]  /*0df0*/  LDG.E R10, desc[UR6][R20.64] ;  /* 0x00000006140a7981 */ /* 0x000f62000c1e1900 */
[----:B------:R-:W-:-:S04]  /*0e00*/  IMAD.WIDE R22, R2, 0x4, R20 ;  /* 0x0000000402167825 */ /* 0x000fc800078e0214 */
[C---:B----4-:R-:W-:Y:S01]  /*0e10*/  IMAD.WIDE R28, R2.reuse, 0x4, R28 ;  /* 0x00000004021c7825 */ /* 0x050fe200078e021c */
[C---:B------:R-:W-:Y:S01]  /*0e20*/  LEA R5, R2.reuse, R5, 0x2 ;  /* 0x0000000502057211 */ /* 0x040fe200078e10ff */
[----:B------:R4:W5:Y:S04]  /*0e30*/  LDG.E R11, desc[UR6][R22.64] ;  /* 0x00000006160b7981 */ /* 0x000968000c1e1900 */
[----:B------:R-:W5:Y:S01]  /*0e40*/  LDG.E R6, desc[UR6][R28.64] ;  /* 0x000000061c067981 */ /* 0x000f62000c1e1900 */
[----:B------:R-:W-:-:S04]  /*0e50*/  IMAD.WIDE R18, R2, 0x4, R28 ;  /* 0x0000000402127825 */ /* 0x000fc800078e021c */
[----:B------:R-:W-:Y:S01]  /*0e60*/  IMAD.WIDE R26, R5, 0x4, R26 ;  /* 0x00000004051a7825 */ /* 0x000fe200078e021a */
[----:B------:R-:W5:Y:S03]  /*0e70*/  LDG.E R24, desc[UR6][R18.64] ;  /* 0x0000000612187981 */ /* 0x000f66000c1e1900 */
[----:B----4-:R-:W-:-:S04]  /*0e80*/  IMAD.WIDE R22, R2, 0x4, R22 ;  /* 0x0000000402167825 */ /* 0x010fc800078e0216 */
[C---:B------:R-:W-:Y:S01]  /*0e90*/  IMAD.WIDE R20, R2.reuse, 0x4, R26 ;  /* 0x0000000402147825 */ /* 0x040fe200078e021a */
[----:B------:R-:W4:Y:S03]  /*0ea0*/  LDG.E R25, desc[UR6][R22.64] ;  /* 0x0000000616197981 */ /* 0x000f26000c1e1900 */
[----:B------:R-:W-:Y:S01]  /*0eb0*/  IMAD.WIDE R16, R5, 0x4, R16 ;  /* 0x0000000405107825 */ /* 0x000fe200078e0210 */
[----:B------:R-:W4:Y:S04]  /*0ec0*/  LDG.E R26, desc[UR6][R26.64] ;  /* 0x000000061a1a7981 */ /* 0x000f28000c1e1900 */
[----:B------:R0:W4:Y:S04]  /*0ed0*/  LDG.E R28, desc[UR6][R20.64] ;  /* 0x00000006141c7981 */ /* 0x000128000c1e1900 */
[----:B------:R1:W4:Y:S01]  /*0ee0*/  LDG.E R27, desc[UR6][R16.64] ;  /* 0x00000006101b7981 */ /* 0x000322000c1e1900 */
[----:B0-----:R-:W-:-:S05]  /*0ef0*/  IMAD.WIDE R20, R2, 0x4, R20 ;  /* 0x0000000402147825 */ /* 0x001fca00078e0214 */
[----:B------:R-:W4:Y:S01]  /*0f00*/  LDG.E R29, desc[UR6][R20.64] ;  /* 0x00000006141d7981 */ /* 0x000f22000c1e1900 */
[----:B-1----:R-:W-:-:S04]  /*0f10*/  IMAD.WIDE R16, R2, 0x4, R16 ;  /* 0x0000000402107825 */ /* 0x002fc800078e0210 */
[C---:B------:R-:W-:Y:S02]  /*0f20*/  IMAD.WIDE R18, R2.reuse, 0x4, R20 ;  /* 0x0000000402127825 */ /* 0x040fe400078e0214 */
[----:B------:R-:W4:Y:S02]  /*0f30*/  LDG.E R20, desc[UR6][R16.64] ;  /* 0x0000000610147981 */ /* 0x000f24000c1e1900 */
[----:B------:R-:W-:Y:S02]  /*0f40*/  IMAD.WIDE R22, R2, 0x4, R16 ;  /* 0x0000000402167825 */ /* 0x000fe400078e0210 */
[----:B------:R3:W4:Y:S04]  /*0f50*/  LDG.E R18, desc[UR6][R18.64] ;  /* 0x0000000612127981 */ /* 0x000728000c1e1900 */
[----:B------:R-:W4:Y:S01]  /*0f60*/  LDG.E R16, desc[UR6][R22.64] ;  /* 0x0000000616107981 */ /* 0x000f22000c1e1900 */
[----:B--2---:R-:W-:-:S04]  /*0f70*/  FMUL R9, R9, R9 ;  /* 0x0000000909097220 */ /* 0x004fc80000400000 */
[----:B---3--:R-:W-:Y:S01]  /*0f80*/  FFMA R19, R8, R8, R9 ;  /* 0x0000000808137223 */ /* 0x008fe20000000009 */
[----:B------:R-:W-:-:S06]  /*0f90*/  IMAD.WIDE R8, R2, 0x4, R22 ;  /* 0x0000000402087825 */ /* 0x000fcc00078e0216 */
[----:B------:R-:W2:Y:S01]  /*0fa0*/  LDG.E R8, desc[UR6][R8.64] ;  /* 0x0000000608087981 */ /* 0x000ea2000c1e1900 */
[----:B-----5:R-:W-:Y:S01]  /*0fb0*/  FMUL R7, R7, R7 ;  /* 0x0000000707077220 */ /* 0x020fe20000400000 */
[----:B------:R-:W-:-:S03]  /*0fc0*/  FSETP.GEU.AND P0, PT, R19, 1, PT ;  /* 0x3f8000001300780b */ /* 0x000fc60003f0e000 */
[----:B------:R-:W-:-:S05]  /*0fd0*/  FFMA R7, R10, R10, R7 ;  /* 0x0000000a0a077223 */ /* 0x000fca0000000007 */
[----:B------:R-:W-:Y:S01]  /*0fe0*/  FSETP.GEU.AND P1, PT, R7, 1, PT ;  /* 0x3f8000000700780b */ /* 0x000fe20003f2e000 */
[----:B------:R-:W-:Y:S01]  /*0ff0*/  FMUL R10, R6, R6 ;  /* 0x00000006060a7220 */ /* 0x000fe20000400000 */
[----:B------:R-:W-:-:S03]  /*1000*/  IADD3 R6, PT, PT, R3, 0x1, RZ ;  /* 0x0000000103067810 */ /* 0x000fc60007ffe0ff */
[----:B------:R-:W-:Y:S01]  /*1010*/  FFMA R10, R11, R11, R10 ;  /* 0x0000000b0b0a7223 */ /* 0x000fe2000000000a */
[----:B------:R-:W-:Y:S02]  /*1020*/  @P0 IMAD.MOV R6, RZ, RZ, R3 ;  /* 0x000000ffff060224 */ /* 0x000fe400078e0203 */
[----:B------:R-:W-:Y:S02]  /*1030*/  FMUL R24, R24, R24 ;  /* 0x0000001818187220 */ /* 0x000fe40000400000 */
[----:B------:R-:W-:Y:S02]  /*1040*/  FSETP.GEU.AND P0, PT, R10, 1, PT ;  /* 0x3f8000000a00780b */ /* 0x000fe40003f0e000 */
[C---:B------:R-:W-:Y:S01]  /*1050*/  IADD3 R3, PT, PT, R6.reuse, 0x1, RZ ;  /* 0x0000000106037810 */ /* 0x040fe20007ffe0ff */
[----:B----4-:R-:W-:Y:S01]  /*1060*/  FFMA R24, R25, R25, R24 ;  /* 0x0000001919187223 */ /* 0x010fe20000000018 */
[----:B------:R-:W-:Y:S01]  /*1070*/  @P1 IADD3 R3, PT, PT, R6, RZ, RZ ;  /* 0x000000ff06031210 */ /* 0x000fe20007ffe0ff */
[----:B------:R-:W-:-:S03]  /*1080*/  FMUL R26, R26, R26 ;  /* 0x0000001a1a1a7220 */ /* 0x000fc60000400000 */
[----:B------:R-:W-:Y:S02]  /*1090*/  FSETP.GEU.AND P1, PT, R24, 1, PT ;  /* 0x3f8000001800780b */ /* 0x000fe40003f2e000 */
[----:B------:R-:W-:-:S03]  /*10a0*/  IADD3 R6, PT, PT, R3, 0x1, RZ ;  /* 0x0000000103067810 */ /* 0x000fc60007ffe0ff */
[----:B------:R-:W-:Y:S01]  /*10b0*/  @P0 IADD3 R6, PT, PT, R3, RZ, RZ ;  /* 0x000000ff03060210 */ /* 0x000fe20007ffe0ff */
[----:B------:R-:W-:Y:S01]  /*10c0*/  FMUL R3, R28, R28 ;  /* 0x0000001c1c037220 */ /* 0x000fe20000400000 */
[----:B------:R-:W-:Y:S02]  /*10d0*/  FFMA R26, R27, R27, R26 ;  /* 0x0000001b1b1a7223 */ /* 0x000fe4000000001a */
[----:B------:R-:W-:-:S03]  /*10e0*/  IADD3 R7, PT, PT, R6, 0x1, RZ ;  /* 0x0000000106077810 */ /* 0x000fc60007ffe0ff */
[----:B------:R-:W-:Y:S02]  /*10f0*/  FSETP.GEU.AND P0, PT, R26, 1, PT ;  /* 0x3f8000001a00780b */ /* 0x000fe40003f0e000 */
[----:B------:R-:W-:Y:S01]  /*1100*/  @P1 IADD3 R7, PT, PT, R6, RZ, RZ ;  /* 0x000000ff06071210 */ /* 0x000fe20007ffe0ff */
[----:B------:R-:W-:Y:S01]  /*1110*/  FMUL R29, R29, R29 ;  /* 0x0000001d1d1d7220 */ /* 0x000fe20000400000 */
[----:B------:R-:W-:-:S05]  /*1120*/  FFMA R3, R20, R20, R3 ;  /* 0x0000001414037223 */ /* 0x000fca0000000003 */
[----:B------:R-:W-:Y:S01]  /*1130*/  FSETP.GEU.AND P1, PT, R3, 1, PT ;  /* 0x3f8000000300780b */ /* 0x000fe20003f2e000 */
[----:B------:R-:W-:Y:S01]  /*1140*/  FMUL R3, R18, R18 ;  /* 0x0000001212037220 */ /* 0x000fe20000400000 */
[----:B------:R-:W-:Y:S01]  /*1150*/  IADD3 R6, PT, PT, R7, 0x1, RZ ;  /* 0x0000000107067810 */ /* 0x000fe20007ffe0ff */
[----:B------:R-:W-:Y:S01]  /*1160*/  FFMA R29, R16, R16, R29 ;  /* 0x00000010101d7223 */ /* 0x000fe2000000001d */
[----:B------:R-:W-:-:S04]  /*1170*/  @P0 IMAD.MOV R6, RZ, RZ, R7 ;  /* 0x000000ffff060224 */ /* 0x000fc800078e0207 */
[----:B------:R-:W-:Y:S02]  /*1180*/  FSETP.GEU.AND P0, PT, R29, 1, PT ;  /* 0x3f8000001d00780b */ /* 0x000fe40003f0e000 */
[----:B------:R-:W-:-:S03]  /*1190*/  IADD3 R7, PT, PT, R6, 0x1, RZ ;  /* 0x0000000106077810 */ /* 0x000fc60007ffe0ff */
[----:B------:R-:W-:-:S04]  /*11a0*/  @P1 IADD3 R7, PT, PT, R6, RZ, RZ ;  /* 0x000000ff06071210 */ /* 0x000fc80007ffe0ff */
[----:B------:R-:W-:-:S04]  /*11b0*/  IADD3 R6, PT, PT, R7, 0x1, RZ ;  /* 0x0000000107067810 */ /* 0x000fc80007ffe0ff */
[----:B------:R-:W-:Y:S01]  /*11c0*/  @P0 IADD3 R6, PT, PT, R7, RZ, RZ ;  /* 0x000000ff07060210 */ /* 0x000fe20007ffe0ff */
[----:B------:R-:W-:Y:S01]  /*11d0*/  IMAD R5, R2, 0x4, R5 ;  /* 0x0000000402057824 */ /* 0x000fe200078e0205 */
[----:B------:R-:W-:Y:S02]  /*11e0*/  PLOP3.LUT P0, PT, PT, PT, PT, 0x8, 0x80 ;  /* 0x000000000080781c */ /* 0x000fe40003f0e170 */
[----:B------:R-:W-:Y:S01]  /*11f0*/  IADD3 R0, PT, PT, R0, 0x8, RZ ;  /* 0x0000000800007810 */ /* 0x000fe20007ffe0ff */
[----:B--2---:R-:W-:-:S05]  /*1200*/  FFMA R3, R8, R8, R3 ;  /* 0x0000000808037223 */ /* 0x004fca0000000003 */
[----:B------:R-:W-:Y:S02]  /*1210*/  FSETP.GEU.AND P1, PT, R3, 1, PT ;  /* 0x3f8000000300780b */ /* 0x000fe40003f2e000 */
[----:B------:R-:W-:-:S11]  /*1220*/  IADD3 R3, PT, PT, R6, 0x1, RZ ;  /* 0x0000000106037810 */ /* 0x000fd60007ffe0ff */
[----:B------:R-:W-:-:S07]  /*1230*/  @P1 IADD3 R3, PT, PT, R6, RZ, RZ ;  /* 0x000000ff06031210 */ /* 0x000fce0007ffe0ff */
.L_x_10:
[----:B------:R-:W-:Y:S05]  /*1240*/  BSYNC.RECONVERGENT B3 ;  /* 0x0000000000037941 */ /* 0x000fea0003800200 */
.L_x_9:
[----:B------:R-:W-:-:S13]  /*1250*/  ISETP.NE.OR P0, PT, R0, RZ, P0 ;  /* 0x000000ff0000720c */ /* 0x000fda0000705670 */
[----:B------:R-:W-:Y:S05]  /*1260*/  @!P0 BREAK.RELIABLE B0 ;  /* 0x0000000000008942 */ /* 0x000fea0003800100 */
[----:B------:R-:W-:Y:S05]  /*1270*/  @!P0 BRA `(.L_x_3) ;  /* 0x0000000000a48947 */ /* 0x000fea0003800000 */
.L_x_5:
[----:B------:R-:W-:Y:S05]  /*1280*/  BSYNC.RELIABLE B0 ;  /* 0x0000000000007941 */ /* 0x000fea0003800100 */
.L_x_4:
[----:B-1----:R-:W-:-:S04]  /*1290*/  IMAD.WIDE R18, R5, 0x4, R14 ;  /* 0x0000000405127825 */ /* 0x002fc800078e020e */
[----:B0-----:R-:W-:Y:S01]  /*12a0*/  IMAD.WIDE R22, R5, 0x4, R12 ;  /* 0x0000000405167825 */ /* 0x001fe200078e020c */
[----:B------:R0:W2:Y:S03]  /*12b0*/  LDG.E R6, desc[UR6][R18.64] ;  /* 0x0000000612067981 */ /* 0x0000a6000c1e1900 */
[C---:B------:R-:W-:Y:S01]  /*12c0*/  IMAD.WIDE R26, R2.reuse, 0x4, R18 ;  /* 0x00000004021a7825 */ /* 0x040fe200078e0212 */
[----:B------:R-:W3:Y:S03]  /*12d0*/  LDG.E R7, desc[UR6][R22.64] ;  /* 0x0000000616077981 */ /* 0x000ee6000c1e1900 */
[C---:B------:R-:W-:Y:S01]  /*12e0*/  IMAD.WIDE R24, R2.reuse, 0x4, R22 ;  /* 0x0000000402187825 */ /* 0x040fe200078e0216 */
[----:B------:R-:W4:Y:S03]  /*12f0*/  LDG.E R20, desc[UR6][R26.64] ;  /* 0x000000061a147981 */ /* 0x000f26000c1e1900 */
[C---:B------:R-:W-:Y:S01]  /*1300*/  IMAD.WIDE R16, R2.reuse, 0x4, R26 ;  /* 0x0000000402107825 */ /* 0x040fe200078e021a */
[----:B------:R-:W5:Y:S03]  /*1310*/  LDG.E R21, desc[UR6][R24.64] ;  /* 0x0000000618157981 */ /* 0x000f66000c1e1900 */
[C---:B------:R-:W-:Y:S01]  /*1320*/  IMAD.WIDE R10, R2.reuse, 0x4, R24 ;  /* 0x00000004020a7825 */ /* 0x040fe200078e0218 */
[----:B------:R-:W5:Y:S03]  /*1330*/  LDG.E R29, desc[UR6][R16.64] ;  /* 0x00000006101d7981 */ /* 0x000f66000c1e1900 */
[C---:B------:R-:W-:Y:S01]  /*1340*/  IMAD.WIDE R8, R2.reuse, 0x4, R16 ;  /* 0x0000000402087825 */ /* 0x040fe200078e0210 */
[----:B------:R-:W5:Y:S03]  /*1350*/  LDG.E R28, desc[UR6][R10.64] ;  /* 0x000000060a1c7981 */ /* 0x000f66000c1e1900 */
[----:B0-----:R-:W-:-:S02]  /*1360*/  IMAD.WIDE R18, R2, 0x4, R10 ;  /* 0x0000000402127825 */ /* 0x001fc400078e020a */
[----:B------:R-:W5:Y:S04]  /*1370*/  LDG.E R8, desc[UR6][R8.64] ;  /* 0x0000000608087981 */ /* 0x000f68000c1e1900 */
[----:B------:R-:W5:Y:S01]  /*1380*/  LDG.E R18, desc[UR6][R18.64] ;  /* 0x0000000612127981 */ /* 0x000f62000c1e1900 */
[----:B------:R-:W-:Y:S01]  /*1390*/  IADD3 R0, PT, PT, R0, 0x4, RZ ;  /* 0x0000000400007810 */ /* 0x000fe20007ffe0ff */
[----:B------:R-:W-:Y:S02]  /*13a0*/  IMAD R5, R2, 0x4, R5 ;  /* 0x0000000402057824 */ /* 0x000fe400078e0205 */
[----:B--2---:R-:W-:-:S04]  /*13b0*/  FMUL R6, R6, R6 ;  /* 0x0000000606067220 */ /* 0x004fc80000400000 */
[----:B---3--:R-:W-:Y:S01]  /*13c0*/  FFMA R6, R7, R7, R6 ;  /* 0x0000000707067223 */ /* 0x008fe20000000006 */
[----:B----4-:R-:W-:-:S04]  /*13d0*/  FMUL R20, R20, R20 ;  /* 0x0000001414147220 */ /* 0x010fc80000400000 */
[----:B------:R-:W-:Y:S02]  /*13e0*/  FSETP.GEU.AND P0, PT, R6, 1, PT ;  /* 0x3f8000000600780b */ /* 0x000fe40003f0e000 */
[----:B------:R-:W-:Y:S01]  /*13f0*/  IADD3 R6, PT, PT, R3, 0x1, RZ ;  /* 0x0000000103067810 */ /* 0x000fe20007ffe0ff */
[----:B-----5:R-:W-:Y:S01]  /*1400*/  FFMA R20, R21, R21, R20 ;  /* 0x0000001515147223 */ /* 0x020fe20000000014 */
[----:B------:R-:W-:-:S04]  /*1410*/  FMUL R29, R29, R29 ;  /* 0x0000001d1d1d7220 */ /* 0x000fc80000400000 */
[----:B------:R-:W-:Y:S01]  /*1420*/  FSETP.GEU.AND P1, PT, R20, 1, PT ;  /* 0x3f8000001400780b */ /* 0x000fe20003f2e000 */
[----:B------:R-:W-:-:S04]  /*1430*/  FFMA R29, R28, R28, R29 ;  /* 0x0000001c1c1d7223 */ /* 0x000fc8000000001d */
[----:B------:R-:W-:Y:S02]  /*1440*/  @P0 IADD3 R6, PT, PT, R3, RZ, RZ ;  /* 0x000000ff03060210 */ /* 0x000fe40007ffe0ff */
[----:B------:R-:W-:Y:S01]  /*1450*/  FSETP.GEU.AND P0, PT, R29, 1, PT ;  /* 0x3f8000001d00780b */ /* 0x000fe20003f0e000 */
[----:B------:R-:W-:Y:S01]  /*1460*/  FMUL R3, R8, R8 ;  /* 0x0000000808037220 */ /* 0x000fe20000400000 */
[----:B------:R-:W-:-:S04]  /*1470*/  IADD3 R7, PT, PT, R6, 0x1, RZ ;  /* 0x0000000106077810 */ /* 0x000fc80007ffe0ff */
[----:B------:R-:W-:Y:S01]  /*1480*/  @P1 IADD3 R7, PT, PT, R6, RZ, RZ ;  /* 0x000000ff06071210 */ /* 0x000fe20007ffe0ff */
[----:B------:R-:W-:-:S03]  /*1490*/  FFMA R3, R18, R18, R3 ;  /* 0x0000001212037223 */ /* 0x000fc60000000003 */
[----:B------:R-:W-:Y:S02]  /*14a0*/  IADD3 R6, PT, PT, R7, 0x1, RZ ;  /* 0x0000000107067810 */ /* 0x000fe40007ffe0ff */
[----:B------:R-:W-:Y:S02]  /*14b0*/  FSETP.GEU.AND P1, PT, R3, 1, PT ;  /* 0x3f8000000300780b */ /* 0x000fe40003f2e000 */
[----:B------:R-:W-:Y:S02]  /*14c0*/  @P0 IADD3 R6, PT, PT, R7, RZ, RZ ;  /* 0x000000ff07060210 */ /* 0x000fe40007ffe0ff */
[----:B------:R-:W-:Y:S02]  /*14d0*/  ISETP.NE.AND P0, PT, R0, RZ, PT ;  /* 0x000000ff0000720c */ /* 0x000fe40003f05270 */
[----:B------:R-:W-:-:S07]  /*14e0*/  IADD3 R3, PT, PT, R6, 0x1, RZ ;  /* 0x0000000106037810 */ /* 0x000fce0007ffe0ff */
[----:B------:R-:W-:-:S04]  /*14f0*/  @P1 IADD3 R3, PT, PT, R6, RZ, RZ ;  /* 0x000000ff06031210 */ /* 0x000fc80007ffe0ff */
[----:B------:R-:W-:Y:S05]  /*1500*/  @P0 BRA `(.L_x_4) ;  /* 0xfffffffc00600947 */ /* 0x000fea000383ffff */
.L_x_3:
[----:B------:R-:W-:Y:S05]  /*1510*/  BSYNC.RECONVERGENT B1 ;  /* 0x0000000000017941 */ /* 0x000fea0003800200 */
.L_x_2:
[----:B------:R-:W-:-:S13]  /*1520*/  ISETP.NE.AND P0, PT, R4, RZ, PT ;  /* 0x000000ff0400720c */ /* 0x000fda0003f05270 */
[----:B------:R-:W-:Y:S05]  /*1530*/  @!P0 BRA `(.L_x_1) ;  /* 0x0000000000448947 */ /* 0x000fea0003800000 */
[----:B------:R-:W2:Y:S01]  /*1540*/  LDC.64 R10, c[0x0][0x380] ;  /* 0x0000e000ff0a7b82 */ /* 0x000ea20000000a00 */
[----:B------:R-:W-:-:S07]  /*1550*/  IADD3 R4, PT, PT, -R4, RZ, RZ ;  /* 0x000000ff04047210 */ /* 0x000fce0007ffe1ff */
[----:B------:R-:W3:Y:S02]  /*1560*/  LDC.64 R6, c[0x0][0x388] ;  /* 0x0000e200ff067b82 */ /* 0x000ee40000000a00 */
.L_x_11:
[----:B---3--:R-:W-:-:S04]  /*1570*/  IMAD.WIDE R8, R5, 0x4, R6 ;  /* 0x0000000405087825 */ /* 0x008fc800078e0206 */
[----:B0-2---:R-:W-:Y:S02]  /*1580*/  IMAD.WIDE R12, R5, 0x4, R10 ;  /* 0x00000004050c7825 */ /* 0x005fe400078e020a */
[----:B------:R-:W1:Y:S04]  /*1590*/  LDG.E R8, desc[UR6][R8.64] ;  /* 0x0000000608087981 */ /* 0x000e68000c1e1900 */
[----:B------:R-:W2:Y:S01]  /*15a0*/  LDG.E R12, desc[UR6][R12.64] ;  /* 0x000000060c0c7981 */ /* 0x000ea2000c1e1900 */
[----:B------:R-:W-:Y:S02]  /*15b0*/  IADD3 R4, PT, PT, R4, 0x1, RZ ;  /* 0x0000000104047810 */ /* 0x000fe40007ffe0ff */
[----:B------:R-:W-:Y:S02]  /*15c0*/  IADD3 R0, PT, PT, R3, 0x1, RZ ;  /* 0x0000000103007810 */ /* 0x000fe40007ffe0ff */
[----:B------:R-:W-:-:S02]  /*15d0*/  ISETP.NE.AND P1, PT, R4, RZ, PT ;  /* 0x000000ff0400720c */ /* 0x000fc40003f25270 */
[----:B------:R-:W-:Y:S01]  /*15e0*/  IADD3 R5, PT, PT, R2, R5, RZ ;  /* 0x0000000502057210 */ /* 0x000fe20007ffe0ff */
[----:B-1----:R-:W-:-:S04]  /*15f0*/  FMUL R15, R8, R8 ;  /* 0x00000008080f7220 */ /* 0x002fc80000400000 */
[----:B--2---:R-:W-:-:S05]  /*1600*/  FFMA R15, R12, R12, R15 ;  /* 0x0000000c0c0f7223 */ /* 0x004fca000000000f */
[----:B------:R-:W-:-:S13]  /*1610*/  FSETP.GEU.AND P0, PT, R15, 1, PT ;  /* 0x3f8000000f00780b */ /* 0x000fda0003f0e000 */
[----:B------:R-:W-:-:S04]  /*1620*/  @P0 IADD3 R0, PT, PT, R3, RZ, RZ ;  /* 0x000000ff03000210 */ /* 0x000fc80007ffe0ff */
[----:B------:R-:W-:Y:S01]  /*1630*/  MOV R3, R0 ;  /* 0x0000000000037202 */ /* 0x000fe20000000f00 */
[----:B------:R-:W-:Y:S06]  /*1640*/  @P1 BRA `(.L_x_11) ;  /* 0xfffffffc00c81947 */ /* 0x000fec000383ffff */
.L_x_1:
[----:B------:R-:W-:Y:S05]  /*1650*/  BSYNC.RECONVERGENT B2 ;  /* 0x0000000000027941 */ /* 0x000fea0003800200 */
.L_x_0:
[----:B------:R-:W-:Y:S05]  /*1660*/  WARPSYNC.ALL ;  /* 0x0000000000007948 */ /* 0x000fea0003800000 */
[----:B------:R-:W2:Y:S01]  /*1670*/  S2R R0, SR_LANEID ;  /* 0x0000000000007919 */ /* 0x000ea20000000000 */
[----:B------:R-:W3:Y:S08]  /*1680*/  REDUX.SUM UR5, R3 ;  /* 0x00000000030573c4 */ /* 0x000ef0000000c000 */
[----:B------:R-:W4:Y:S01]  /*1690*/  LDC.64 R4, c[0x0][0x390] ;  /* 0x0000e400ff047b82 */ /* 0x000f220000000a00 */
[----:B------:R-:W-:-:S02]  /*16a0*/  VOTEU.ANY UR4, UPT, PT ;  /* 0x0000000000047886 */ /* 0x000fc400038e0100 */
[----:B------:R-:W-:Y:S01]  /*16b0*/  UFLO.U32 UR4, UR4 ;  /* 0x00000004000472bd */ /* 0x000fe200080e0000 */
[----:B---3--:R-:W-:-:S05]  /*16c0*/  MOV R7, UR5 ;  /* 0x0000000500077c02 */ /* 0x008fca0008000f00 */
[----:B--2---:R-:W-:-:S13]  /*16d0*/  ISETP.EQ.U32.AND P0, PT, R0, UR4, PT ;  /* 0x0000000400007c0c */ /* 0x004fda000bf02070 */
[----:B----4-:R-:W-:Y:S01]  /*16e0*/  @P0 REDG.E.ADD.STRONG.GPU desc[UR6][R4.64], R7 ;  /* 0x000000070400098e */ /* 0x010fe2000c12e106 */
[----:B------:R-:W-:Y:S05]  /*16f0*/  EXIT ;  /* 0x000000000000794d */ /* 0x000fea0003800000 */
.L_x_12:
[----:B------:R-:W-:-:S00]  /*1700*/  BRA `(.L_x_12) ;  /* 0xfffffffc00fc7947 */ /* 0x000fc0000383ffff */
[----:B------:R-:W-:-:S00]  /*1710*/  NOP ;  /* 0x0000000000007918 */ /* 0x000fc00000000000 */
        /* <DEDUP_REMOVED lines=14> */
.L_x_13:


//--------------------- .nv.global.init           --------------------------
	.section	.nv.global.init,"aw",@progbits
	.align	4
.nv.global.init:
	.type		mrg32k3aM1SubSeq,@object
	.size		mrg32k3aM1SubSeq,(mrg32k3aM2SubSeq - mrg32k3aM1SubSeq)
mrg32k3aM1SubSeq:
        /*0000*/ 	.byte	0x0b, 0xcc, 0xee, 0x04, 0x73, 0x29, 0x8b, 0x6f, 0xf6, 0x53, 0x03, 0xf6, 0x23, 0xf6, 0xea, 0xda
        /* <DEDUP_REMOVED lines=125> */
	.type		mrg32k3aM2SubSeq,@object
	.size		mrg32k3aM2SubSeq,(mrg32k3aM1 - mrg32k3aM2SubSeq)
mrg32k3aM2SubSeq:
        /* <DEDUP_REMOVED lines=126> */
	.type		mrg32k3aM1,@object
	.size		mrg32k3aM1,(mrg32k3aM1Seq - mrg32k3aM1)
mrg32k3aM1:
        /* <DEDUP_REMOVED lines=144> */
	.type		mrg32k3aM1Seq,@object
	.size		mrg32k3aM1Seq,(mrg32k3aM2 - mrg32k3aM1Seq)
mrg32k3aM1Seq:
        /* <DEDUP_REMOVED lines=144> */
	.type		mrg32k3aM2,@object
	.size		mrg32k3aM2,(mrg32k3aM2Seq - mrg32k3aM2)
mrg32k3aM2:
        /* <DEDUP_REMOVED lines=144> */
	.type		mrg32k3aM2Seq,@object
	.size		mrg32k3aM2Seq,(precalc_xorwow_matrix - mrg32k3aM2Seq)
mrg32k3aM2Seq:
        /* <DEDUP_REMOVED lines=144> */
	.type		precalc_xorwow_matrix,@object
	.size		precalc_xorwow_matrix,(precalc_xorwow_offset_matrix - precalc_xorwow_matrix)
precalc_xorwow_matrix:
        /* <DEDUP_REMOVED lines=6400> */
	.type		precalc_xorwow_offset_matrix,@object
	.size		precalc_xorwow_offset_matrix,(.L_1 - precalc_xorwow_offset_matrix)
precalc_xorwow_offset_matrix:
        /* <DEDUP_REMOVED lines=6400> */
.L_1:


//--------------------- .nv.shared.reserved.0     --------------------------
	.section	.nv.shared.reserved.0,"aw",@nobits
	.weak		__nv_reservedSMEM_offset_0_alias
	.size		__nv_reservedSMEM_offset_0_alias, 0, 64
	.other		__nv_reservedSMEM_offset_0_alias,@"STO_CUDA_RESERVED_SHARED STV_DEFAULT"
__nv_reservedSMEM_offset_0_alias:
	.zero		0
	.zero		64


//--------------------- .nv.constant0._Z11calc_PI_gpuPfS_Pi --------------------------
	.section	.nv.constant0._Z11calc_PI_gpuPfS_Pi,"a",@progbits
	.sectionflags	@""
	.align	4
.nv.constant0._Z11calc_PI_gpuPfS_Pi:
	.zero		920


//--------------------- SYMBOLS --------------------------

	.type		.nv.reservedSmem.offset0,@object
	.size		.nv.reservedSmem.offset0,0x4
